//
// Generated by NVIDIA NVVM Compiler
//
// Compiler Build ID: CL-36424714
// Cuda compilation tools, release 13.0, V13.0.88
// Based on NVVM 20.0.0
//

.version 9.0
.target sm_100
.address_size 64

	// .globl	_Z16WienerCUDAKerneliii

.visible .entry _Z16WienerCUDAKerneliii(
	.param .u32 _Z16WienerCUDAKerneliii_param_0,
	.param .u32 _Z16WienerCUDAKerneliii_param_1,
	.param .u32 _Z16WienerCUDAKerneliii_param_2
)
{


	ret;

}


// ===== COMPILED SASS (sm_100) =====

	.target	sm_100

	.elftype	@"ET_EXEC"


//--------------------- .note.nv.tkinfo           --------------------------
	.section	.note.nv.tkinfo,"",@"SHT_NOTE"
	.sectionflags	@"SHF_NOTE_NV_TKINFO"
	.tkinfo
        /*0018*/ 	.word	0x00000002
        /*0030*/ 	.string	""
        /*0030*/ 	.string	"ptxas"
        /*0030*/ 	.string	"Cuda compilation tools, release 13.0, V13.0.88"
        /*0030*/ 	.string	"Build cuda_13.0.r13.0/compiler.36424714_0"
        /*0030*/ 	.string	"-arch sm_100 -m 64 "



//--------------------- .note.nv.cuinfo           --------------------------
	.section	.note.nv.cuinfo,"",@"SHT_NOTE"
	.sectionflags	@"SHF_NOTE_NV_CUINFO"
        /*0018*/ 	.short	0x0002
        /*001a*/ 	.short	0x0064
        /*001c*/ 	.short	0x0082
	.zero		2


//--------------------- .nv.info                  --------------------------
	.section	.nv.info,"",@"SHT_CUDA_INFO"
	.align	4


	//----- nvinfo : EIATTR_REGCOUNT
	.align		4
        /*0000*/ 	.byte	0x04, 0x2f
        /*0002*/ 	.short	(.L_1 - .L_0)
	.align		4
.L_0:
        /*0004*/ 	.word	index@(_Z16WienerCUDAKerneliii)
        /*0008*/ 	.word	0x00000004


	//----- nvinfo : EIATTR_FRAME_SIZE
	.align		4
.L_1:
        /*000c*/ 	.byte	0x04, 0x11
        /*000e*/ 	.short	(.L_3 - .L_2)
	.align		4
.L_2:
        /*0010*/ 	.word	index@(_Z16WienerCUDAKerneliii)
        /*0014*/ 	.word	0x00000000


	//----- nvinfo : EIATTR_MIN_STACK_SIZE
	.align		4
.L_3:
        /*0018*/ 	.byte	0x04, 0x12
        /*001a*/ 	.short	(.L_5 - .L_4)
	.align		4
.L_4:
        /*001c*/ 	.word	index@(_Z16WienerCUDAKerneliii)
        /*0020*/ 	.word	0x00000000
.L_5:


//--------------------- .nv.compat                --------------------------
	.section	.nv.compat,"",@"SHT_CUDA_COMPAT_INFO"
	.align	4
        /*0000*/ 	.byte	0x02, 0x09, 0x00, 0x00, 0x02, 0x02, 0x01, 0x00, 0x02, 0x05, 0x05, 0x00, 0x03, 0x07, 0x01, 0x01
        /*0010*/ 	.byte	0x02, 0x03, 0x00, 0x00, 0x02, 0x06, 0x01, 0x00, 0x04, 0x0b, 0x08, 0x00, 0x09, 0x00, 0x00, 0x00
        /*0020*/ 	.byte	0x00, 0x00, 0x00, 0x00


//--------------------- .nv.info._Z16WienerCUDAKerneliii --------------------------
	.section	.nv.info._Z16WienerCUDAKerneliii,"",@"SHT_CUDA_INFO"
	.sectionflags	@""
	.align	4


	//----- nvinfo : EIATTR_CUDA_API_VERSION
	.align		4
        /*0000*/ 	.byte	0x04, 0x37
        /*0002*/ 	.short	(.L_7 - .L_6)
.L_6:
        /*0004*/ 	.word	0x00000082


	//----- nvinfo : EIATTR_KPARAM_INFO
	.align		4
.L_7:
        /*0008*/ 	.byte	0x04, 0x17
        /*000a*/ 	.short	(.L_9 - .L_8)
.L_8:
        /*000c*/ 	.word	0x00000000
        /*0010*/ 	.short	0x0002
        /*0012*/ 	.short	0x0008
        /*0014*/ 	.byte	0x00, 0xf0, 0x11, 0x00


	//----- nvinfo : EIATTR_KPARAM_INFO
	.align		4
.L_9:
        /*0018*/ 	.byte	0x04, 0x17
        /*001a*/ 	.short	(.L_11 - .L_10)
.L_10:
        /*001c*/ 	.word	0x00000000
        /*0020*/ 	.short	0x0001
        /*0022*/ 	.short	0x0004
        /*0024*/ 	.byte	0x00, 0xf0, 0x11, 0x00


	//----- nvinfo : EIATTR_KPARAM_INFO
	.align		4
.L_11:
        /*0028*/ 	.byte	0x04, 0x17
        /*002a*/ 	.short	(.L_13 - .L_12)
.L_12:
        /*002c*/ 	.word	0x00000000
        /*0030*/ 	.short	0x0000
        /*0032*/ 	.short	0x0000
        /*0034*/ 	.byte	0x00, 0xf0, 0x11, 0x00


	//----- nvinfo : EIATTR_SPARSE_MMA_MASK
	.align		4
.L_13:
        /*0038*/ 	.byte	0x03, 0x50
        /*003a*/ 	.short	0x0000


	//----- nvinfo : EIATTR_MAXREG_COUNT
	.align		4
        /*003c*/ 	.byte	0x03, 0x1b
        /*003e*/ 	.short	0x00ff


	//----- nvinfo : EIATTR_MERCURY_ISA_VERSION
	.align		4
        /*0040*/ 	.byte	0x03, 0x5f
        /*0042*/ 	.short	0x0101


	//----- nvinfo : EIATTR_VRC_CTA_INIT_COUNT
	.align		4
        /*0044*/ 	.byte	0x02, 0x4a
	.zero		1
	.zero		1


	//----- nvinfo : EIATTR_EXIT_INSTR_OFFSETS
	.align		4
        /*0048*/ 	.byte	0x04, 0x1c
        /*004a*/ 	.short	(.L_15 - .L_14)


	//   ....[0]....
.L_14:
        /*004c*/ 	.word	0x00000010


	//----- nvinfo : EIATTR_CBANK_PARAM_SIZE
	.align		4
.L_15:
        /*0050*/ 	.byte	0x03, 0x19
        /*0052*/ 	.short	0x000c


	//----- nvinfo : EIATTR_PARAM_CBANK
	.align		4
        /*0054*/ 	.byte	0x04, 0x0a
        /*0056*/ 	.short	(.L_17 - .L_16)
	.align		4
.L_16:
        /*0058*/ 	.word	index@(.nv.constant0._Z16WienerCUDAKerneliii)
        /*005c*/ 	.short	0x0380
        /*005e*/ 	.short	0x000c


	//----- nvinfo : EIATTR_SW_WAR
	.align		4
.L_17:
        /*0060*/ 	.byte	0x04, 0x36
        /*0062*/ 	.short	(.L_19 - .L_18)
.L_18:
        /*0064*/ 	.word	0x00000008
.L_19:


//--------------------- .nv.callgraph             --------------------------
	.section	.nv.callgraph,"",@"SHT_CUDA_CALLGRAPH"
	.align	4
	.sectionentsize	8
	.align		4
        /*0000*/ 	.word	0x00000000
	.align		4
        /*0004*/ 	.word	0xffffffff
	.align		4
        /*0008*/ 	.word	0x00000000
	.align		4
        /*000c*/ 	.word	0xfffffffe
	.align		4
        /*0010*/ 	.word	0x00000000
	.align		4
        /*0014*/ 	.word	0xfffffffd
	.align		4
        /*0018*/ 	.word	0x00000000
	.align		4
        /*001c*/ 	.word	0xfffffffc


//--------------------- .text._Z16WienerCUDAKerneliii --------------------------
	.section	.text._Z16WienerCUDAKerneliii,"ax",@progbits
	.align	128
        .global         _Z16WienerCUDAKerneliii
        .type           _Z16WienerCUDAKerneliii,@function
        .size           _Z16WienerCUDAKerneliii,(.L_x_1 - _Z16WienerCUDAKerneliii)
        .other          _Z16WienerCUDAKerneliii,@"STO_CUDA_ENTRY STV_DEFAULT"
_Z16WienerCUDAKerneliii:
.text._Z16WienerCUDAKerneliii:
[----:B------:R-:W-:Y:S01]  /*0000*/  LDC R1, c[0x0][0x37c] ;  /* 0x0000df00ff017b82 */ /* 0x000fe20000000800 */
[----:B------:R-:W-:Y:S05]  /*0010*/  EXIT ;  /* 0x000000000000794d */ /* 0x000fea0003800000 */
.L_x_0:
[----:B------:R-:W-:-:S00]  /*0020*/  BRA `(.L_x_0) ;  /* 0xfffffffc00fc7947 */ /* 0x000fc0000383ffff */
[----:B------:R-:W-:-:S00]  /*0030*/  NOP ;  /* 0x0000000000007918 */ /* 0x000fc00000000000 */
        /* <DEDUP_REMOVED lines=12> */
.L_x_1:


//--------------------- .nv.shared.reserved.0     --------------------------
	.section	.nv.shared.reserved.0,"aw",@nobits
	.weak		__nv_reservedSMEM_offset_0_alias
	.size		__nv_reservedSMEM_offset_0_alias, 0, 64
	.other		__nv_reservedSMEM_offset_0_alias,@"STO_CUDA_RESERVED_SHARED STV_DEFAULT"
__nv_reservedSMEM_offset_0_alias:
	.zero		0
	.zero		64


//--------------------- .nv.constant0._Z16WienerCUDAKerneliii --------------------------
	.section	.nv.constant0._Z16WienerCUDAKerneliii,"a",@progbits
	.sectionflags	@""
	.align	4
.nv.constant0._Z16WienerCUDAKerneliii:
	.zero		908


//--------------------- SYMBOLS --------------------------

	.type		.nv.reservedSmem.offset0,@object
	.size		.nv.reservedSmem.offset0,0x4
